//
// Generated by NVIDIA NVVM Compiler
//
// Compiler Build ID: CL-36424714
// Cuda compilation tools, release 13.0, V13.0.88
// Based on NVVM 20.0.0
//

.version 9.0
.target sm_100
.address_size 64

	// .globl	_Z15dual_adc_kernelPKfS0_PsS1_

.visible .entry _Z15dual_adc_kernelPKfS0_PsS1_(
	.param .u64 .ptr .align 1 _Z15dual_adc_kernelPKfS0_PsS1__param_0,
	.param .u64 .ptr .align 1 _Z15dual_adc_kernelPKfS0_PsS1__param_1,
	.param .u64 .ptr .align 1 _Z15dual_adc_kernelPKfS0_PsS1__param_2,
	.param .u64 .ptr .align 1 _Z15dual_adc_kernelPKfS0_PsS1__param_3
)
{
	.reg .pred 	%p<6>;
	.reg .b32 	%r<7>;
	.reg .b32 	%f<13>;
	.reg .b64 	%rd<17>;

	ld.param.u64 	%rd1, [_Z15dual_adc_kernelPKfS0_PsS1__param_0];
	ld.param.u64 	%rd2, [_Z15dual_adc_kernelPKfS0_PsS1__param_1];
	ld.param.u64 	%rd3, [_Z15dual_adc_kernelPKfS0_PsS1__param_2];
	ld.param.u64 	%rd4, [_Z15dual_adc_kernelPKfS0_PsS1__param_3];
	mov.u32 	%r2, %ctaid.x;
	mov.u32 	%r3, %ntid.x;
	mov.u32 	%r4, %tid.x;
	mad.lo.s32 	%r1, %r2, %r3, %r4;
	setp.gt.s32 	%p1, %r1, 8191;
	@%p1 bra 	$L__BB0_8;
	cvta.to.global.u64 	%rd5, %rd1;
	mul.wide.s32 	%rd6, %r1, 4;
	add.s64 	%rd7, %rd5, %rd6;
	ld.global.f32 	%f1, [%rd7];
	setp.gt.f32 	%p2, %f1, 0f3F800000;
	mov.f32 	%f11, 0f46FFFE00;
	@%p2 bra 	$L__BB0_4;
	setp.lt.f32 	%p3, %f1, 0fBF800000;
	mov.f32 	%f11, 0fC6FFFE00;
	@%p3 bra 	$L__BB0_4;
	mul.f32 	%f11, %f1, 0f46FFFE00;
$L__BB0_4:
	cvt.rzi.s32.f32 	%r5, %f11;
	cvta.to.global.u64 	%rd8, %rd3;
	mul.wide.s32 	%rd9, %r1, 2;
	add.s64 	%rd10, %rd8, %rd9;
	st.global.u16 	[%rd10], %r5;
	cvta.to.global.u64 	%rd11, %rd2;
	add.s64 	%rd13, %rd11, %rd6;
	ld.global.f32 	%f4, [%rd13];
	setp.gt.f32 	%p4, %f4, 0f3F800000;
	mov.f32 	%f12, 0f46FFFE00;
	@%p4 bra 	$L__BB0_7;
	setp.lt.f32 	%p5, %f4, 0fBF800000;
	mov.f32 	%f12, 0fC6FFFE00;
	@%p5 bra 	$L__BB0_7;
	mul.f32 	%f12, %f4, 0f46FFFE00;
$L__BB0_7:
	cvt.rzi.s32.f32 	%r6, %f12;
	cvta.to.global.u64 	%rd14, %rd4;
	add.s64 	%rd16, %rd14, %rd9;
	st.global.u16 	[%rd16], %r6;
$L__BB0_8:
	ret;

}


// ===== COMPILED SASS (sm_100) =====

	.target	sm_100

	.elftype	@"ET_EXEC"


//--------------------- .note.nv.tkinfo           --------------------------
	.section	.note.nv.tkinfo,"",@"SHT_NOTE"
	.sectionflags	@"SHF_NOTE_NV_TKINFO"
	.tkinfo
        /*0018*/ 	.word	0x00000002
        /*0030*/ 	.string	""
        /*0030*/ 	.string	"ptxas"
        /*0030*/ 	.string	"Cuda compilation tools, release 13.0, V13.0.88"
        /*0030*/ 	.string	"Build cuda_13.0.r13.0/compiler.36424714_0"
        /*0030*/ 	.string	"-arch sm_100 -m 64 "



//--------------------- .note.nv.cuinfo           --------------------------
	.section	.note.nv.cuinfo,"",@"SHT_NOTE"
	.sectionflags	@"SHF_NOTE_NV_CUINFO"
        /*0018*/ 	.short	0x0002
        /*001a*/ 	.short	0x0064
        /*001c*/ 	.short	0x0082
	.zero		2


//--------------------- .nv.info                  --------------------------
	.section	.nv.info,"",@"SHT_CUDA_INFO"
	.align	4


	//----- nvinfo : EIATTR_REGCOUNT
	.align		4
        /*0000*/ 	.byte	0x04, 0x2f
        /*0002*/ 	.short	(.L_1 - .L_0)
	.align		4
.L_0:
        /*0004*/ 	.word	index@(_Z15dual_adc_kernelPKfS0_PsS1_)
        /*0008*/ 	.word	0x0000000e


	//----- nvinfo : EIATTR_FRAME_SIZE
	.align		4
.L_1:
        /*000c*/ 	.byte	0x04, 0x11
        /*000e*/ 	.short	(.L_3 - .L_2)
	.align		4
.L_2:
        /*0010*/ 	.word	index@(_Z15dual_adc_kernelPKfS0_PsS1_)
        /*0014*/ 	.word	0x00000000


	//----- nvinfo : EIATTR_MIN_STACK_SIZE
	.align		4
.L_3:
        /*0018*/ 	.byte	0x04, 0x12
        /*001a*/ 	.short	(.L_5 - .L_4)
	.align		4
.L_4:
        /*001c*/ 	.word	index@(_Z15dual_adc_kernelPKfS0_PsS1_)
        /*0020*/ 	.word	0x00000000
.L_5:


//--------------------- .nv.compat                --------------------------
	.section	.nv.compat,"",@"SHT_CUDA_COMPAT_INFO"
	.align	4
        /*0000*/ 	.byte	0x02, 0x09, 0x00, 0x00, 0x02, 0x02, 0x01, 0x00, 0x02, 0x05, 0x05, 0x00, 0x03, 0x07, 0x01, 0x01
        /*0010*/ 	.byte	0x02, 0x03, 0x00, 0x00, 0x02, 0x06, 0x01, 0x00, 0x04, 0x0b, 0x08, 0x00, 0x01, 0x00, 0x00, 0x00
        /*0020*/ 	.byte	0x00, 0x00, 0x00, 0x00


//--------------------- .nv.info._Z15dual_adc_kernelPKfS0_PsS1_ --------------------------
	.section	.nv.info._Z15dual_adc_kernelPKfS0_PsS1_,"",@"SHT_CUDA_INFO"
	.sectionflags	@""
	.align	4


	//----- nvinfo : EIATTR_CUDA_API_VERSION
	.align		4
        /*0000*/ 	.byte	0x04, 0x37
        /*0002*/ 	.short	(.L_7 - .L_6)
.L_6:
        /*0004*/ 	.word	0x00000082


	//----- nvinfo : EIATTR_KPARAM_INFO
	.align		4
.L_7:
        /*0008*/ 	.byte	0x04, 0x17
        /*000a*/ 	.short	(.L_9 - .L_8)
.L_8:
        /*000c*/ 	.word	0x00000000
        /*0010*/ 	.short	0x0003
        /*0012*/ 	.short	0x0018
        /*0014*/ 	.byte	0x00, 0xf5, 0x21, 0x00


	//----- nvinfo : EIATTR_KPARAM_INFO
	.align		4
.L_9:
        /*0018*/ 	.byte	0x04, 0x17
        /*001a*/ 	.short	(.L_11 - .L_10)
.L_10:
        /*001c*/ 	.word	0x00000000
        /*0020*/ 	.short	0x0002
        /*0022*/ 	.short	0x0010
        /*0024*/ 	.byte	0x00, 0xf5, 0x21, 0x00


	//----- nvinfo : EIATTR_KPARAM_INFO
	.align		4
.L_11:
        /*0028*/ 	.byte	0x04, 0x17
        /*002a*/ 	.short	(.L_13 - .L_12)
.L_12:
        /*002c*/ 	.word	0x00000000
        /*0030*/ 	.short	0x0001
        /*0032*/ 	.short	0x0008
        /*0034*/ 	.byte	0x00, 0xf5, 0x21, 0x00


	//----- nvinfo : EIATTR_KPARAM_INFO
	.align		4
.L_13:
        /*0038*/ 	.byte	0x04, 0x17
        /*003a*/ 	.short	(.L_15 - .L_14)
.L_14:
        /*003c*/ 	.word	0x00000000
        /*0040*/ 	.short	0x0000
        /*0042*/ 	.short	0x0000
        /*0044*/ 	.byte	0x00, 0xf5, 0x21, 0x00


	//----- nvinfo : EIATTR_SPARSE_MMA_MASK
	.align		4
.L_15:
        /*0048*/ 	.byte	0x03, 0x50
        /*004a*/ 	.short	0x0000


	//----- nvinfo : EIATTR_MAXREG_COUNT
	.align		4
        /*004c*/ 	.byte	0x03, 0x1b
        /*004e*/ 	.short	0x00ff


	//----- nvinfo : EIATTR_MERCURY_ISA_VERSION
	.align		4
        /*0050*/ 	.byte	0x03, 0x5f
        /*0052*/ 	.short	0x0101


	//----- nvinfo : EIATTR_VRC_CTA_INIT_COUNT
	.align		4
        /*0054*/ 	.byte	0x02, 0x4a
	.zero		1
	.zero		1


	//----- nvinfo : EIATTR_EXIT_INSTR_OFFSETS
	.align		4
        /*0058*/ 	.byte	0x04, 0x1c
        /*005a*/ 	.short	(.L_17 - .L_16)


	//   ....[0]....
.L_16:
        /*005c*/ 	.word	0x00000060


	//   ....[1]....
        /*0060*/ 	.word	0x00000260


	//----- nvinfo : EIATTR_CRS_STACK_SIZE
	.align		4
.L_17:
        /*0064*/ 	.byte	0x04, 0x1e
        /*0066*/ 	.short	(.L_19 - .L_18)
.L_18:
        /*0068*/ 	.word	0x00000000


	//----- nvinfo : EIATTR_CBANK_PARAM_SIZE
	.align		4
.L_19:
        /*006c*/ 	.byte	0x03, 0x19
        /*006e*/ 	.short	0x0020


	//----- nvinfo : EIATTR_PARAM_CBANK
	.align		4
        /*0070*/ 	.byte	0x04, 0x0a
        /*0072*/ 	.short	(.L_21 - .L_20)
	.align		4
.L_20:
        /*0074*/ 	.word	index@(.nv.constant0._Z15dual_adc_kernelPKfS0_PsS1_)
        /*0078*/ 	.short	0x0380
        /*007a*/ 	.short	0x0020


	//----- nvinfo : EIATTR_SW_WAR
	.align		4
.L_21:
        /*007c*/ 	.byte	0x04, 0x36
        /*007e*/ 	.short	(.L_23 - .L_22)
.L_22:
        /*0080*/ 	.word	0x00000008
.L_23:


//--------------------- .nv.callgraph             --------------------------
	.section	.nv.callgraph,"",@"SHT_CUDA_CALLGRAPH"
	.align	4
	.sectionentsize	8
	.align		4
        /*0000*/ 	.word	0x00000000
	.align		4
        /*0004*/ 	.word	0xffffffff
	.align		4
        /*0008*/ 	.word	0x00000000
	.align		4
        /*000c*/ 	.word	0xfffffffe
	.align		4
        /*0010*/ 	.word	0x00000000
	.align		4
        /*0014*/ 	.word	0xfffffffd
	.align		4
        /*0018*/ 	.word	0x00000000
	.align		4
        /*001c*/ 	.word	0xfffffffc


//--------------------- .text._Z15dual_adc_kernelPKfS0_PsS1_ --------------------------
	.section	.text._Z15dual_adc_kernelPKfS0_PsS1_,"ax",@progbits
	.align	128
        .global         _Z15dual_adc_kernelPKfS0_PsS1_
        .type           _Z15dual_adc_kernelPKfS0_PsS1_,@function
        .size           _Z15dual_adc_kernelPKfS0_PsS1_,(.L_x_5 - _Z15dual_adc_kernelPKfS0_PsS1_)
        .other          _Z15dual_adc_kernelPKfS0_PsS1_,@"STO_CUDA_ENTRY STV_DEFAULT"
_Z15dual_adc_kernelPKfS0_PsS1_:
.text._Z15dual_adc_kernelPKfS0_PsS1_:
[----:B------:R-:W-:Y:S01]  /*0000*/  LDC R1, c[0x0][0x37c] ;  /* 0x0000df00ff017b82 */ /* 0x000fe20000000800 */
[----:B------:R-:W0:Y:S07]  /*0010*/  S2R R0, SR_TID.X ;  /* 0x0000000000007919 */ /* 0x000e2e0000002100 */
[----:B------:R-:W0:Y:S08]  /*0020*/  S2UR UR4, SR_CTAID.X ;  /* 0x00000000000479c3 */ /* 0x000e300000002500 */
[----:B------:R-:W0:Y:S02]  /*0030*/  LDC R9, c[0x0][0x360] ;  /* 0x0000d800ff097b82 */ /* 0x000e240000000800 */
[----:B0-----:R-:W-:-:S05]  /*0040*/  IMAD R9, R9, UR4, R0 ;  /* 0x0000000409097c24 */ /* 0x001fca000f8e0200 */
[----:B------:R-:W-:-:S13]  /*0050*/  ISETP.GT.AND P0, PT, R9, 0x1fff, PT ;  /* 0x00001fff0900780c */ /* 0x000fda0003f04270 */
[----:B------:R-:W-:Y:S05]  /*0060*/  @P0 EXIT ;  /* 0x000000000000094d */ /* 0x000fea0003800000 */
[----:B------:R-:W0:Y:S01]  /*0070*/  LDC.64 R2, c[0x0][0x380] ;  /* 0x0000e000ff027b82 */ /* 0x000e220000000a00 */
[----:B------:R-:W1:Y:S07]  /*0080*/  LDCU.64 UR4, c[0x0][0x358] ;  /* 0x00006b00ff0477ac */ /* 0x000e6e0008000a00 */
[----:B------:R-:W2:Y:S08]  /*0090*/  LDC.64 R4, c[0x0][0x390] ;  /* 0x0000e400ff047b82 */ /* 0x000eb00000000a00 */
[----:B------:R-:W3:Y:S01]  /*00a0*/  LDC.64 R6, c[0x0][0x388] ;  /* 0x0000e200ff067b82 */ /* 0x000ee20000000a00 */
[----:B0-----:R-:W-:-:S06]  /*00b0*/  IMAD.WIDE R2, R9, 0x4, R2 ;  /* 0x0000000409027825 */ /* 0x001fcc00078e0202 */
[----:B-1----:R-:W4:Y:S01]  /*00c0*/  LDG.E R2, desc[UR4][R2.64] ;  /* 0x0000000402027981 */ /* 0x002f22000c1e1900 */
[----:B------:R-:W-:Y:S01]  /*00d0*/  BSSY.RECONVERGENT B0, `(.L_x_0) ;  /* 0x0000007000007945 */ /* 0x000fe20003800200 */
[----:B------:R-:W-:Y:S02]  /*00e0*/  MOV R0, 0x46fffe00 ;  /* 0x46fffe0000007802 */ /* 0x000fe40000000f00 */
[----:B----4-:R-:W-:-:S13]  /*00f0*/  FSETP.GT.AND P0, PT, R2, 1, PT ;  /* 0x3f8000000200780b */ /* 0x010fda0003f04000 */
[----:B--23--:R-:W-:Y:S05]  /*0100*/  @P0 BRA `(.L_x_1) ;  /* 0x00000000000c0947 */ /* 0x00cfea0003800000 */
[----:B------:R-:W-:Y:S02]  /*0110*/  FSETP.GEU.AND P0, PT, R2, -1, PT ;  /* 0xbf8000000200780b */ /* 0x000fe40003f0e000 */
[----:B------:R-:W-:-:S11]  /*0120*/  MOV R0, 0xc6fffe00 ;  /* 0xc6fffe0000007802 */ /* 0x000fd60000000f00 */
[----:B------:R-:W-:-:S07]  /*0130*/  @P0 FMUL R0, R2, 32767 ;  /* 0x46fffe0002000820 */ /* 0x000fce0000400000 */
.L_x_1:
[----:B------:R-:W-:Y:S05]  /*0140*/  BSYNC.RECONVERGENT B0 ;  /* 0x0000000000007941 */ /* 0x000fea0003800200 */
.L_x_0:
[----:B------:R-:W0:Y:S01]  /*0150*/  F2I.TRUNC.NTZ R11, R0 ;  /* 0x00000000000b7305 */ /* 0x000e22000020f100 */
[----:B------:R-:W-:-:S04]  /*0160*/  IMAD.WIDE R2, R9, 0x2, R4 ;  /* 0x0000000209027825 */ /* 0x000fc800078e0204 */
[----:B------:R-:W-:Y:S02]  /*0170*/  IMAD.WIDE R4, R9, 0x4, R6 ;  /* 0x0000000409047825 */ /* 0x000fe400078e0206 */
[----:B------:R-:W1:Y:S01]  /*0180*/  LDC.64 R6, c[0x0][0x398] ;  /* 0x0000e600ff067b82 */ /* 0x000e620000000a00 */
[----:B0-----:R0:W-:Y:S04]  /*0190*/  STG.E.U16 desc[UR4][R2.64], R11 ;  /* 0x0000000b02007986 */ /* 0x0011e8000c101504 */
[----:B------:R-:W2:Y:S01]  /*01a0*/  LDG.E R4, desc[UR4][R4.64] ;  /* 0x0000000404047981 */ /* 0x000ea2000c1e1900 */
[----:B------:R-:W-:Y:S01]  /*01b0*/  BSSY.RECONVERGENT B0, `(.L_x_2) ;  /* 0x0000007000007945 */ /* 0x000fe20003800200 */
[----:B------:R-:W-:Y:S02]  /*01c0*/  MOV R8, 0x46fffe00 ;  /* 0x46fffe0000087802 */ /* 0x000fe40000000f00 */
[----:B--2---:R-:W-:-:S13]  /*01d0*/  FSETP.GT.AND P0, PT, R4, 1, PT ;  /* 0x3f8000000400780b */ /* 0x004fda0003f04000 */
[----:B01----:R-:W-:Y:S05]  /*01e0*/  @P0 BRA `(.L_x_3) ;  /* 0x00000000000c0947 */ /* 0x003fea0003800000 */
[----:B------:R-:W-:Y:S02]  /*01f0*/  FSETP.GEU.AND P0, PT, R4, -1, PT ;  /* 0xbf8000000400780b */ /* 0x000fe40003f0e000 */
[----:B------:R-:W-:-:S11]  /*0200*/  MOV R8, 0xc6fffe00 ;  /* 0xc6fffe0000087802 */ /* 0x000fd60000000f00 */
[----:B------:R-:W-:-:S07]  /*0210*/  @P0 FMUL R8, R4, 32767 ;  /* 0x46fffe0004080820 */ /* 0x000fce0000400000 */
.L_x_3:
[----:B------:R-:W-:Y:S05]  /*0220*/  BSYNC.RECONVERGENT B0 ;  /* 0x0000000000007941 */ /* 0x000fea0003800200 */
.L_x_2:
[----:B------:R-:W0:Y:S01]  /*0230*/  F2I.TRUNC.NTZ R5, R8 ;  /* 0x0000000800057305 */ /* 0x000e22000020f100 */
[----:B------:R-:W-:-:S05]  /*0240*/  IMAD.WIDE R2, R9, 0x2, R6 ;  /* 0x0000000209027825 */ /* 0x000fca00078e0206 */
[----:B0-----:R-:W-:Y:S01]  /*0250*/  STG.E.U16 desc[UR4][R2.64], R5 ;  /* 0x0000000502007986 */ /* 0x001fe2000c101504 */
[----:B------:R-:W-:Y:S05]  /*0260*/  EXIT ;  /* 0x000000000000794d */ /* 0x000fea0003800000 */
.L_x_4:
[----:B------:R-:W-:-:S00]  /*0270*/  BRA `(.L_x_4) ;  /* 0xfffffffc00fc7947 */ /* 0x000fc0000383ffff */
[----:B------:R-:W-:-:S00]  /*0280*/  NOP ;  /* 0x0000000000007918 */ /* 0x000fc00000000000 */
[----:B------:R-:W-:-:S00]  /*0290*/  NOP ;  /* 0x0000000000007918 */ /* 0x000fc00000000000 */
[----:B------:R-:W-:-:S00]  /*02a0*/  NOP ;  /* 0x0000000000007918 */ /* 0x000fc00000000000 */
[----:B------:R-:W-:-:S00]  /*02b0*/  NOP ;  /* 0x0000000000007918 */ /* 0x000fc00000000000 */
[----:B------:R-:W-:-:S00]  /*02c0*/  NOP ;  /* 0x0000000000007918 */ /* 0x000fc00000000000 */
[----:B------:R-:W-:-:S00]  /*02d0*/  NOP ;  /* 0x0000000000007918 */ /* 0x000fc00000000000 */
[----:B------:R-:W-:-:S00]  /*02e0*/  NOP ;  /* 0x0000000000007918 */ /* 0x000fc00000000000 */
[----:B------:R-:W-:-:S00]  /*02f0*/  NOP ;  /* 0x0000000000007918 */ /* 0x000fc00000000000 */
.L_x_5:


//--------------------- .nv.shared.reserved.0     --------------------------
	.section	.nv.shared.reserved.0,"aw",@nobits
	.weak		__nv_reservedSMEM_offset_0_alias
	.size		__nv_reservedSMEM_offset_0_alias, 0, 64
	.other		__nv_reservedSMEM_offset_0_alias,@"STO_CUDA_RESERVED_SHARED STV_DEFAULT"
__nv_reservedSMEM_offset_0_alias:
	.zero		0
	.zero		64


//--------------------- .nv.constant0._Z15dual_adc_kernelPKfS0_PsS1_ --------------------------
	.section	.nv.constant0._Z15dual_adc_kernelPKfS0_PsS1_,"a",@progbits
	.sectionflags	@""
	.align	4
.nv.constant0._Z15dual_adc_kernelPKfS0_PsS1_:
	.zero		928


//--------------------- SYMBOLS --------------------------

	.type		.nv.reservedSmem.offset0,@object
	.size		.nv.reservedSmem.offset0,0x4
